	.headerflags	@"EF_CUDA_TEXMODE_UNIFIED EF_CUDA_64BIT_ADDRESS EF_CUDA_ACCELERATORS EF_CUDA_SM90 EF_CUDA_VIRTUAL_SM(EF_CUDA_SM90)"
	.elftype	@"ET_EXEC"


//--------------------- .nv.info                  --------------------------
	.section	.nv.info,"",@"SHT_CUDA_INFO"
	.align	4


	//----- nvinfo : EIATTR_REGCOUNT
	.align		4
        /*0000*/ 	.byte	0x04, 0x2f
        /*0002*/ 	.short	(.L_3 - .L_2)
	.align		4
.L_2:
        /*0004*/ 	.word	index@(triton_poi_fused__native_batch_norm_legit_no_training_add_relu_17)
        /*0008*/ 	.word	0x00000022


	//----- nvinfo : EIATTR_MIN_STACK_SIZE
	.align		4
.L_3:
        /*000c*/ 	.byte	0x04, 0x12
        /*000e*/ 	.short	(.L_5 - .L_4)
	.align		4
.L_4:
        /*0010*/ 	.word	index@(triton_poi_fused__native_batch_norm_legit_no_training_add_relu_17)
        /*0014*/ 	.word	0x00000000


	//----- nvinfo : EIATTR_FRAME_SIZE
	.align		4
.L_5:
        /*0018*/ 	.byte	0x04, 0x11
        /*001a*/ 	.short	(.L_7 - .L_6)
	.align		4
.L_6:
        /*001c*/ 	.word	index@(triton_poi_fused__native_batch_norm_legit_no_training_add_relu_17)
        /*0020*/ 	.word	0x00000000


	//----- nvinfo : EIATTR_MIN_STACK_SIZE
	.align		4
.L_7:
        /*0024*/ 	.byte	0x04, 0x12
        /*0026*/ 	.short	(.L_9 - .L_8)
	.align		4
.L_8:
        /*0028*/ 	.word	index@(triton_poi_fused__native_batch_norm_legit_no_training_add_relu_17)
        /*002c*/ 	.word	0x00000000
.L_9:


//--------------------- .nv.info.triton_poi_fused__native_batch_norm_legit_no_training_add_relu_17 --------------------------
	.section	.nv.info.triton_poi_fused__native_batch_norm_legit_no_training_add_relu_17,"",@"SHT_CUDA_INFO"
	.sectionflags	@""
	.align	4


	//----- nvinfo : EIATTR_CUDA_API_VERSION
	.align		4
        /*0000*/ 	.byte	0x04, 0x37
        /*0002*/ 	.short	(.L_11 - .L_10)
.L_10:
        /*0004*/ 	.word	0x0000007c


	//----- nvinfo : EIATTR_KPARAM_INFO
	.align		4
.L_11:
        /*0008*/ 	.byte	0x04, 0x17
        /*000a*/ 	.short	(.L_13 - .L_12)
.L_12:
        /*000c*/ 	.word	0x00000000
        /*0010*/ 	.short	0x0007
        /*0012*/ 	.short	0x0038
        /*0014*/ 	.byte	0x00, 0xf0, 0x11, 0x00


	//----- nvinfo : EIATTR_KPARAM_INFO
	.align		4
.L_13:
        /*0018*/ 	.byte	0x04, 0x17
        /*001a*/ 	.short	(.L_15 - .L_14)
.L_14:
        /*001c*/ 	.word	0x00000000
        /*0020*/ 	.short	0x0006
        /*0022*/ 	.short	0x0030
        /*0024*/ 	.byte	0x00, 0xf4, 0x21, 0x00


	//----- nvinfo : EIATTR_KPARAM_INFO
	.align		4
.L_15:
        /*0028*/ 	.byte	0x04, 0x17
        /*002a*/ 	.short	(.L_17 - .L_16)
.L_16:
        /*002c*/ 	.word	0x00000000
        /*0030*/ 	.short	0x0005
        /*0032*/ 	.short	0x0028
        /*0034*/ 	.byte	0x00, 0xf4, 0x21, 0x00


	//----- nvinfo : EIATTR_KPARAM_INFO
	.align		4
.L_17:
        /*0038*/ 	.byte	0x04, 0x17
        /*003a*/ 	.short	(.L_19 - .L_18)
.L_18:
        /*003c*/ 	.word	0x00000000
        /*0040*/ 	.short	0x0004
        /*0042*/ 	.short	0x0020
        /*0044*/ 	.byte	0x00, 0xf4, 0x21, 0x00


	//----- nvinfo : EIATTR_KPARAM_INFO
	.align		4
.L_19:
        /*0048*/ 	.byte	0x04, 0x17
        /*004a*/ 	.short	(.L_21 - .L_20)
.L_20:
        /*004c*/ 	.word	0x00000000
        /*0050*/ 	.short	0x0003
        /*0052*/ 	.short	0x0018
        /*0054*/ 	.byte	0x00, 0xf4, 0x21, 0x00


	//----- nvinfo : EIATTR_KPARAM_INFO
	.align		4
.L_21:
        /*0058*/ 	.byte	0x04, 0x17
        /*005a*/ 	.short	(.L_23 - .L_22)
.L_22:
        /*005c*/ 	.word	0x00000000
        /*0060*/ 	.short	0x0002
        /*0062*/ 	.short	0x0010
        /*0064*/ 	.byte	0x00, 0xf4, 0x21, 0x00


	//----- nvinfo : EIATTR_KPARAM_INFO
	.align		4
.L_23:
        /*0068*/ 	.byte	0x04, 0x17
        /*006a*/ 	.short	(.L_25 - .L_24)
.L_24:
        /*006c*/ 	.word	0x00000000
        /*0070*/ 	.short	0x0001
        /*0072*/ 	.short	0x0008
        /*0074*/ 	.byte	0x00, 0xf4, 0x21, 0x00


	//----- nvinfo : EIATTR_KPARAM_INFO
	.align		4
.L_25:
        /*0078*/ 	.byte	0x04, 0x17
        /*007a*/ 	.short	(.L_27 - .L_26)
.L_26:
        /*007c*/ 	.word	0x00000000
        /*0080*/ 	.short	0x0000
        /*0082*/ 	.short	0x0000
        /*0084*/ 	.byte	0x00, 0xf4, 0x21, 0x00


	//----- nvinfo : EIATTR_SPARSE_MMA_MASK
	.align		4
.L_27:
        /*0088*/ 	.byte	0x03, 0x50
        /*008a*/ 	.short	0x0000


	//----- nvinfo : EIATTR_MAXREG_COUNT
	.align		4
        /*008c*/ 	.byte	0x03, 0x1b
        /*008e*/ 	.short	0x00ff


	//----- nvinfo : EIATTR_EXIT_INSTR_OFFSETS
	.align		4
        /*0090*/ 	.byte	0x04, 0x1c
        /*0092*/ 	.short	(.L_29 - .L_28)


	//   ....[0]....
.L_28:
        /*0094*/ 	.word	0x000007d0


	//----- nvinfo : EIATTR_REQNTID
	.align		4
.L_29:
        /*0098*/ 	.byte	0x04, 0x10
        /*009a*/ 	.short	(.L_31 - .L_30)
.L_30:
        /*009c*/ 	.word	0x00000080
        /*00a0*/ 	.word	0x00000001
        /*00a4*/ 	.word	0x00000001


	//----- nvinfo : EIATTR_CBANK_PARAM_SIZE
	.align		4
.L_31:
        /*00a8*/ 	.byte	0x03, 0x19
        /*00aa*/ 	.short	0x003c


	//----- nvinfo : EIATTR_PARAM_CBANK
	.align		4
        /*00ac*/ 	.byte	0x04, 0x0a
        /*00ae*/ 	.short	(.L_33 - .L_32)
	.align		4
.L_32:
        /*00b0*/ 	.word	index@(.nv.constant0.triton_poi_fused__native_batch_norm_legit_no_training_add_relu_17)
        /*00b4*/ 	.short	0x0210
        /*00b6*/ 	.short	0x003c


	//----- nvinfo : EIATTR_SW_WAR
	.align		4
.L_33:
        /*00b8*/ 	.byte	0x04, 0x36
        /*00ba*/ 	.short	(.L_35 - .L_34)
.L_34:
        /*00bc*/ 	.word	0x00000008
.L_35:


//--------------------- .nv.callgraph             --------------------------
	.section	.nv.callgraph,"",@"SHT_CUDA_CALLGRAPH"
	.align	4
	.sectionentsize	8
	.align		4
        /*0000*/ 	.word	0x00000000
	.align		4
        /*0004*/ 	.word	0xffffffff
	.align		4
        /*0008*/ 	.word	0x00000000
	.align		4
        /*000c*/ 	.word	0xfffffffe
	.align		4
        /*0010*/ 	.word	0x00000000
	.align		4
        /*0014*/ 	.word	0xfffffffd
	.align		4
        /*0018*/ 	.word	0x00000000
	.align		4
        /*001c*/ 	.word	0xfffffffc


//--------------------- .nv.constant4             --------------------------
	.section	.nv.constant4,"a",@progbits
	.align	8
	.align		8
.nv.constant4:
        /*0000*/ 	.dword	_$_str
	.align		8
        /*0008*/ 	.dword	_$_str_$_2


//--------------------- .text.triton_poi_fused__native_batch_norm_legit_no_training_add_relu_17 --------------------------
	.section	.text.triton_poi_fused__native_batch_norm_legit_no_training_add_relu_17,"ax",@progbits
	.align	128
        .global         triton_poi_fused__native_batch_norm_legit_no_training_add_relu_17
        .type           triton_poi_fused__native_batch_norm_legit_no_training_add_relu_17,@function
        .size           triton_poi_fused__native_batch_norm_legit_no_training_add_relu_17,(.L_x_1 - triton_poi_fused__native_batch_norm_legit_no_training_add_relu_17)
        .other          triton_poi_fused__native_batch_norm_legit_no_training_add_relu_17,@"STO_CUDA_ENTRY STV_DEFAULT"
triton_poi_fused__native_batch_norm_legit_no_training_add_relu_17:
.text.triton_poi_fused__native_batch_norm_legit_no_training_add_relu_17:
[----:B------:R-:W-:Y:S01]  /*0000*/  LDC R1, c[0x0][0x28] ;  /* 0x00000a00ff017b82 */ /* 0x000fe20000000800 */
[----:B------:R-:W1:Y:S07]  /*0010*/  S2R R0, SR_TID.X ;  /* 0x0000000000007919 */ /* 0x000e6e0000002100 */
[----:B------:R-:W2:Y:S01]  /*0020*/  LDC.64 R24, c[0x0][0x220] ;  /* 0x00008800ff187b82 */ /* 0x000ea20000000a00 */
[----:B------:R-:W-:Y:S01]  /*0030*/  ULDC.64 UR4, c[0x0][0x208] ;  /* 0x0000820000047ab9 */ /* 0x000fe20000000a00 */
[----:B------:R-:W3:Y:S06]  /*0040*/  S2R R5, SR_CTAID.X ;  /* 0x0000000000057919 */ /* 0x000eec0000002500 */
[----:B------:R-:W4:Y:S08]  /*0050*/  LDC.64 R12, c[0x0][0x218] ;  /* 0x00008600ff0c7b82 */ /* 0x000f300000000a00 */
[----:B------:R-:W5:Y:S08]  /*0060*/  LDC.64 R22, c[0x0][0x210] ;  /* 0x00008400ff167b82 */ /* 0x000f700000000a00 */
[----:B------:R-:W5:Y:S01]  /*0070*/  LDC.64 R20, c[0x0][0x228] ;  /* 0x00008a00ff147b82 */ /* 0x000f620000000a00 */
[----:B-1----:R-:W-:-:S07]  /*0080*/  SHF.L.U32 R0, R0, 0x2, RZ ;  /* 0x0000000200007819 */ /* 0x002fce00000006ff */
[----:B------:R-:W1:Y:S01]  /*0090*/  LDC.64 R16, c[0x0][0x230] ;  /* 0x00008c00ff107b82 */ /* 0x000e620000000a00 */
[----:B---3--:R-:W-:Y:S02]  /*00a0*/  SHF.R.S32.HI R3, RZ, 0x15, R5 ;  /* 0x00000015ff037819 */ /* 0x008fe40000011405 */
[----:B------:R-:W-:Y:S02]  /*00b0*/  LOP3.LUT R0, R0, 0x1fc, RZ, 0xc0, !PT ;  /* 0x000001fc00007812 */ /* 0x000fe400078ec0ff */
[----:B------:R-:W-:-:S03]  /*00c0*/  SGXT R3, R3, 0x1 ;  /* 0x000000010303781a */ /* 0x000fc60000000200 */
[----:B------:R-:W3:Y:S01]  /*00d0*/  LDC.64 R30, c[0x0][0x238] ;  /* 0x00008e00ff1e7b82 */ /* 0x000ee20000000a00 */
[----:B------:R-:W-:-:S04]  /*00e0*/  LEA R0, R5, R0, 0xa ;  /* 0x0000000005007211 */ /* 0x000fc800078e50ff */
[----:B------:R-:W-:-:S04]  /*00f0*/  LEA.HI R3, R3, R0, RZ, 0x5 ;  /* 0x0000000003037211 */ /* 0x000fc800078f28ff */
[----:B------:R-:W-:-:S04]  /*0100*/  LOP3.LUT R3, R3, 0xffffffe0, RZ, 0xc0, !PT ;  /* 0xffffffe003037812 */ /* 0x000fc800078ec0ff */
[----:B------:R-:W-:-:S05]  /*0110*/  IADD3 R3, R0, -R3, RZ ;  /* 0x8000000300037210 */ /* 0x000fca0007ffe0ff */
[----:B--2---:R-:W-:-:S06]  /*0120*/  IMAD.WIDE R24, R3, 0x4, R24 ;  /* 0x0000000403187825 */ /* 0x004fcc00078e0218 */
[----:B------:R-:W2:Y:S01]  /*0130*/  LDG.E.EL.128 R24, desc[UR4][R24.64] ;  /* 0x0000000418187981 */ /* 0x000ea2000c2e1d00 */
[----:B----4-:R-:W-:-:S04]  /*0140*/  IMAD.WIDE R12, R3, 0x4, R12 ;  /* 0x00000004030c7825 */ /* 0x010fc800078e020c */
[----:B-----5:R-:W-:Y:S02]  /*0150*/  IMAD.WIDE R22, R0, 0x4, R22 ;  /* 0x0000000400167825 */ /* 0x020fe400078e0216 */
[----:B------:R-:W4:Y:S02]  /*0160*/  LDG.E.EL.128 R12, desc[UR4][R12.64] ;  /* 0x000000040c0c7981 */ /* 0x000f24000c2e1d00 */
[C---:B0-----:R-:W-:Y:S02]  /*0170*/  IMAD.WIDE R20, R3.reuse, 0x4, R20 ;  /* 0x0000000403147825 */ /* 0x041fe400078e0214 */
[----:B------:R-:W4:Y:S02]  /*0180*/  LDG.E.128 R8, desc[UR4][R22.64] ;  /* 0x0000000416087981 */ /* 0x000f24000c1e1d00 */
[----:B-1----:R-:W-:-:S04]  /*0190*/  IMAD.WIDE R16, R3, 0x4, R16 ;  /* 0x0000000403107825 */ /* 0x002fc800078e0210 */
[----:B--2---:R-:W-:Y:S01]  /*01a0*/  FADD R18, R25, 9.9999997473787516356e-06 ;  /* 0x3727c5ac19127421 */ /* 0x004fe20000000000 */
[----:B------:R-:W-:Y:S01]  /*01b0*/  FADD R26, R26, 9.9999997473787516356e-06 ;  /* 0x3727c5ac1a1a7421 */ /* 0x000fe20000000000 */
[----:B------:R-:W-:-:S03]  /*01c0*/  FADD R4, R24, 9.9999997473787516356e-06 ;  /* 0x3727c5ac18047421 */ /* 0x000fc60000000000 */
[----:B------:R-:W0:Y:S08]  /*01d0*/  MUFU.SQRT R2, R26 ;  /* 0x0000001a00027308 */ /* 0x000e300000002000 */
[----:B------:R-:W1:Y:S01]  /*01e0*/  MUFU.SQRT R18, R18 ;  /* 0x0000001200127308 */ /* 0x000e620000002000 */
[----:B0-----:R-:W-:-:S07]  /*01f0*/  FSETP.GT.AND P2, PT, R2, 8.50705917302346158658e+37, PT ;  /* 0x7e8000000200780b */ /* 0x001fce0003f44000 */
[----:B------:R0:W2:Y:S01]  /*0200*/  MUFU.SQRT R19, R4 ;  /* 0x0000000400137308 */ /* 0x0000a20000002000 */
[----:B------:R-:W-:Y:S02]  /*0210*/  FSETP.GEU.AND P5, PT, R2, 1.175494350822287508e-38, PT ;  /* 0x008000000200780b */ /* 0x000fe40003fae000 */
[C---:B-1----:R-:W-:Y:S02]  /*0220*/  FSETP.GT.AND P1, PT, R18.reuse, 8.50705917302346158658e+37, PT ;  /* 0x7e8000001200780b */ /* 0x042fe40003f24000 */
[----:B------:R-:W-:Y:S01]  /*0230*/  FSETP.GEU.AND P4, PT, R18, 1.175494350822287508e-38, PT ;  /* 0x008000001200780b */ /* 0x000fe20003f8e000 */
[----:B------:R-:W-:Y:S01]  /*0240*/  HFMA2.MMA R24, -RZ, RZ, 1.625, 0 ;  /* 0x3e800000ff187435 */ /* 0x000fe200000001ff */
[----:B0-----:R-:W5:Y:S01]  /*0250*/  LDG.E.128 R4, desc[UR4][R22.64+0x800] ;  /* 0x0008000416047981 */ /* 0x001f62000c1e1d00 */
[C---:B--2---:R-:W-:Y:S02]  /*0260*/  FSETP.GT.AND P0, PT, R19.reuse, 8.50705917302346158658e+37, PT ;  /* 0x7e8000001300780b */ /* 0x044fe40003f04000 */
[----:B------:R-:W-:Y:S01]  /*0270*/  FSETP.GEU.AND P3, PT, R19, 1.175494350822287508e-38, PT ;  /* 0x008000001300780b */ /* 0x000fe20003f6e000 */
[----:B------:R-:W-:-:S05]  /*0280*/  @P2 FMUL R2, R2, 0.25 ;  /* 0x3e80000002022820 */ /* 0x000fca0000400000 */
[----:B------:R-:W-:Y:S01]  /*0290*/  @P1 FMUL R18, R18, 0.25 ;  /* 0x3e80000012121820 */ /* 0x000fe20000400000 */
[----:B------:R-:W-:Y:S01]  /*02a0*/  FSEL R3, R24, 1, P1 ;  /* 0x3f80000018037808 */ /* 0x000fe20000800000 */
[----:B------:R-:W-:Y:S01]  /*02b0*/  @!P5 FMUL R2, R2, 16777216 ;  /* 0x4b8000000202d820 */ /* 0x000fe20000400000 */
[----:B------:R-:W2:Y:S01]  /*02c0*/  LDG.E.EL.128 R20, desc[UR4][R20.64] ;  /* 0x0000000414147981 */ /* 0x000ea2000c2e1d00 */
[----:B------:R-:W-:Y:S01]  /*02d0*/  @!P4 FMUL R18, R18, 16777216 ;  /* 0x4b8000001212c820 */ /* 0x000fe20000400000 */
[----:B------:R-:W-:-:S03]  /*02e0*/  @P0 FMUL R19, R19, 0.25 ;  /* 0x3e80000013130820 */ /* 0x000fc60000400000 */
[----:B------:R-:W-:Y:S01]  /*02f0*/  MUFU.RCP R2, R2 ;  /* 0x0000000200027308 */ /* 0x000fe20000001000 */
[----:B------:R-:W-:-:S07]  /*0300*/  @!P3 FMUL R19, R19, 16777216 ;  /* 0x4b8000001313b820 */ /* 0x000fce0000400000 */
[----:B------:R-:W0:Y:S01]  /*0310*/  MUFU.RCP R18, R18 ;  /* 0x0000001200127308 */ /* 0x000e220000001000 */
[----:B------:R-:W-:-:S07]  /*0320*/  @!P4 FMUL R3, R3, 16777216 ;  /* 0x4b8000000303c820 */ /* 0x000fce0000400000 */
[----:B------:R1:W0:Y:S02]  /*0330*/  MUFU.RCP R25, R19 ;  /* 0x0000001300197308 */ /* 0x0002240000001000 */
[----:B-1----:R-:W-:-:S05]  /*0340*/  FSEL R19, R24, 1, P2 ;  /* 0x3f80000018137808 */ /* 0x002fca0001000000 */
[----:B------:R-:W-:Y:S01]  /*0350*/  @!P5 FMUL R19, R19, 16777216 ;  /* 0x4b8000001313d820 */ /* 0x000fe20000400000 */
[----:B0-----:R-:W-:-:S03]  /*0360*/  FMUL R3, R18, R3 ;  /* 0x0000000312037220 */ /* 0x001fc60000400000 */
[----:B------:R-:W-:Y:S02]  /*0370*/  FMUL R2, R2, R19 ;  /* 0x0000001302027220 */ /* 0x000fe40000400000 */
[----:B------:R-:W2:Y:S01]  /*0380*/  LDG.E.EL.128 R16, desc[UR4][R16.64] ;  /* 0x0000000410107981 */ /* 0x000ea2000c2e1d00 */
[----:B------:R-:W-:Y:S01]  /*0390*/  FSEL R26, R24, 1, P0 ;  /* 0x3f800000181a7808 */ /* 0x000fe20000000000 */
[----:B------:R-:W-:-:S04]  /*03a0*/  FADD R27, R27, 9.9999997473787516356e-06 ;  /* 0x3727c5ac1b1b7421 */ /* 0x000fc80000000000 */
[----:B------:R-:W-:-:S04]  /*03b0*/  @!P3 FMUL R26, R26, 16777216 ;  /* 0x4b8000001a1ab820 */ /* 0x000fc80000400000 */
[----:B------:R-:W-:Y:S02]  /*03c0*/  FMUL R25, R25, R26 ;  /* 0x0000001a19197220 */ /* 0x000fe40000400000 */
[----:B------:R-:W0:Y:S02]  /*03d0*/  MUFU.SQRT R26, R27 ;  /* 0x0000001b001a7308 */ /* 0x000e240000002000 */
[C---:B0-----:R-:W-:Y:S02]  /*03e0*/  FSETP.GT.AND P0, PT, R26.reuse, 8.50705917302346158658e+37, PT ;  /* 0x7e8000001a00780b */ /* 0x041fe40003f04000 */
[----:B------:R-:W-:Y:S01]  /*03f0*/  FSETP.GEU.AND P1, PT, R26, 1.175494350822287508e-38, PT ;  /* 0x008000001a00780b */ /* 0x000fe20003f2e000 */
[----:B----4-:R-:W-:-:S10]  /*0400*/  FADD R8, R8, -R12 ;  /* 0x8000000c08087221 */ /* 0x010fd40000000000 */
[----:B------:R-:W-:-:S04]  /*0410*/  @P0 FMUL R26, R26, 0.25 ;  /* 0x3e8000001a1a0820 */ /* 0x000fc80000400000 */
[----:B------:R-:W-:-:S04]  /*0420*/  @!P1 FMUL R26, R26, 16777216 ;  /* 0x4b8000001a1a9820 */ /* 0x000fc80000400000 */
[----:B------:R-:W0:Y:S01]  /*0430*/  MUFU.RCP R28, R26 ;  /* 0x0000001a001c7308 */ /* 0x000e220000001000 */
[----:B------:R-:W-:Y:S01]  /*0440*/  FMUL R27, R25, R8 ;  /* 0x00000008191b7220 */ /* 0x000fe20000400000 */
[----:B------:R-:W-:Y:S01]  /*0450*/  FSEL R29, R24, 1, P0 ;  /* 0x3f800000181d7808 */ /* 0x000fe20000000000 */
[----:B---3--:R-:W-:-:S04]  /*0460*/  IMAD.WIDE R30, R0, 0x4, R30 ;  /* 0x00000004001e7825 */ /* 0x008fc800078e021e */
[----:B------:R-:W-:Y:S01]  /*0470*/  FADD R8, R9, -R13 ;  /* 0x8000000d09087221 */ /* 0x000fe20000000000 */
[----:B------:R-:W-:Y:S01]  /*0480*/  @!P1 FMUL R29, R29, 16777216 ;  /* 0x4b8000001d1d9820 */ /* 0x000fe20000400000 */
[----:B------:R-:W-:-:S03]  /*0490*/  FADD R11, R11, -R15 ;  /* 0x8000000f0b0b7221 */ /* 0x000fc60000000000 */
[----:B0-----:R-:W-:Y:S01]  /*04a0*/  FMUL R28, R28, R29 ;  /* 0x0000001d1c1c7220 */ /* 0x001fe20000400000 */
[----:B-----5:R-:W-:-:S04]  /*04b0*/  FADD R4, R4, -R12 ;  /* 0x8000000c04047221 */ /* 0x020fc80000000000 */
[----:B------:R-:W-:Y:S01]  /*04c0*/  FMUL R25, R25, R4 ;  /* 0x0000000419197220 */ /* 0x000fe20000400000 */
[----:B------:R-:W-:Y:S01]  /*04d0*/  FADD R12, R5, -R13 ;  /* 0x8000000d050c7221 */ /* 0x000fe20000000000 */
[----:B------:R-:W-:Y:S01]  /*04e0*/  FADD R29, R6, -R14 ;  /* 0x8000000e061d7221 */ /* 0x000fe20000000000 */
[----:B------:R-:W-:Y:S02]  /*04f0*/  FADD R15, R7, -R15 ;  /* 0x8000000f070f7221 */ /* 0x000fe40000000000 */
[----:B------:R-:W3:Y:S01]  /*0500*/  LDG.E.128 R4, desc[UR4][R30.64+0x800] ;  /* 0x000800041e047981 */ /* 0x000ee2000c1e1d00 */
[C-C-:B--2---:R-:W-:Y:S01]  /*0510*/  FFMA R9, R20.reuse, R27, R16.reuse ;  /* 0x0000001b14097223 */ /* 0x144fe20000000010 */
[----:B------:R-:W-:Y:S02]  /*0520*/  FFMA R16, R20, R25, R16 ;  /* 0x0000001914107223 */ /* 0x000fe40000000010 */
[----:B------:R-:W2:Y:S01]  /*0530*/  LDG.E.128 R24, desc[UR4][R30.64] ;  /* 0x000000041e187981 */ /* 0x000ea2000c1e1d00 */
[----:B------:R-:W-:Y:S01]  /*0540*/  FADD R13, R10, -R14 ;  /* 0x8000000e0a0d7221 */ /* 0x000fe20000000000 */
[C---:B------:R-:W-:Y:S01]  /*0550*/  FMUL R8, R3.reuse, R8 ;  /* 0x0000000803087220 */ /* 0x040fe20000400000 */
[----:B------:R-:W-:Y:S01]  /*0560*/  FMUL R12, R3, R12 ;  /* 0x0000000c030c7220 */ /* 0x000fe20000400000 */
[C---:B------:R-:W-:Y:S01]  /*0570*/  FMUL R29, R2.reuse, R29 ;  /* 0x0000001d021d7220 */ /* 0x040fe20000400000 */
[----:B------:R-:W-:Y:S01]  /*0580*/  FMUL R13, R2, R13 ;  /* 0x0000000d020d7220 */ /* 0x000fe20000400000 */
[----:B------:R-:W-:Y:S01]  /*0590*/  FMUL R10, R28, R11 ;  /* 0x0000000b1c0a7220 */ /* 0x000fe20000400000 */
[----:B------:R-:W0:Y:S01]  /*05a0*/  LDC.64 R2, c[0x0][0x240] ;  /* 0x00009000ff027b82 */ /* 0x000e220000000a00 */
[----:B------:R-:W-:Y:S01]  /*05b0*/  FFMA R8, R21, R8, R17 ;  /* 0x0000000815087223 */ /* 0x000fe20000000011 */
[--C-:B------:R-:W-:Y:S01]  /*05c0*/  FFMA R13, R22, R13, R18.reuse ;  /* 0x0000000d160d7223 */ /* 0x100fe20000000012 */
[----:B------:R-:W-:Y:S01]  /*05d0*/  FFMA R10, R23, R10, R19 ;  /* 0x0000000a170a7223 */ /* 0x000fe20000000013 */
[----:B------:R-:W-:Y:S01]  /*05e0*/  FMUL R28, R28, R15 ;  /* 0x0000000f1c1c7220 */ /* 0x000fe20000400000 */
[----:B------:R-:W-:Y:S01]  /*05f0*/  FSETP.GEU.AND P3, PT, R9, RZ, PT ;  /* 0x000000ff0900720b */ /* 0x000fe20003f6e000 */
[----:B------:R-:W-:Y:S01]  /*0600*/  FFMA R17, R21, R12, R17 ;  /* 0x0000000c15117223 */ /* 0x000fe20000000011 */
[----:B------:R-:W-:Y:S01]  /*0610*/  FSETP.GEU.AND P2, PT, R8, RZ, PT ;  /* 0x000000ff0800720b */ /* 0x000fe20003f4e000 */
[----:B------:R-:W-:Y:S01]  /*0620*/  FFMA R18, R22, R29, R18 ;  /* 0x0000001d16127223 */ /* 0x000fe20000000012 */
[----:B------:R-:W-:Y:S01]  /*0630*/  FSETP.GEU.AND P1, PT, R13, RZ, PT ;  /* 0x000000ff0d00720b */ /* 0x000fe20003f2e000 */
[----:B------:R-:W-:Y:S01]  /*0640*/  FFMA R28, R23, R28, R19 ;  /* 0x0000001c171c7223 */ /* 0x000fe20000000013 */
[----:B------:R-:W-:-:S02]  /*0650*/  FSETP.GEU.AND P0, PT, R10, RZ, PT ;  /* 0x000000ff0a00720b */ /* 0x000fc40003f0e000 */
[----:B------:R-:W-:Y:S02]  /*0660*/  FSEL R9, R9, RZ, P3 ;  /* 0x000000ff09097208 */ /* 0x000fe40001800000 */
[----:B------:R-:W-:Y:S02]  /*0670*/  FSEL R8, R8, RZ, P2 ;  /* 0x000000ff08087208 */ /* 0x000fe40001000000 */
[----:B------:R-:W-:Y:S02]  /*0680*/  FSEL R13, R13, RZ, P1 ;  /* 0x000000ff0d0d7208 */ /* 0x000fe40000800000 */
[----:B------:R-:W-:Y:S02]  /*0690*/  FSEL R10, R10, RZ, P0 ;  /* 0x000000ff0a0a7208 */ /* 0x000fe40000000000 */
[----:B------:R-:W-:Y:S02]  /*06a0*/  FSETP.GEU.AND P3, PT, R16, RZ, PT ;  /* 0x000000ff1000720b */ /* 0x000fe40003f6e000 */
[----:B------:R-:W-:-:S02]  /*06b0*/  FSETP.GEU.AND P2, PT, R17, RZ, PT ;  /* 0x000000ff1100720b */ /* 0x000fc40003f4e000 */
[----:B------:R-:W-:Y:S02]  /*06c0*/  FSETP.GEU.AND P1, PT, R18, RZ, PT ;  /* 0x000000ff1200720b */ /* 0x000fe40003f2e000 */
[----:B------:R-:W-:Y:S02]  /*06d0*/  FSETP.GEU.AND P0, PT, R28, RZ, PT ;  /* 0x000000ff1c00720b */ /* 0x000fe40003f0e000 */
[----:B------:R-:W-:Y:S02]  /*06e0*/  FSEL R11, R18, RZ, P1 ;  /* 0x000000ff120b7208 */ /* 0x000fe40000800000 */
[----:B------:R-:W-:Y:S01]  /*06f0*/  FSEL R28, R28, RZ, P0 ;  /* 0x000000ff1c1c7208 */ /* 0x000fe20000000000 */
[----:B0-----:R-:W-:-:S04]  /*0700*/  IMAD.WIDE R2, R0, 0x4, R2 ;  /* 0x0000000400027825 */ /* 0x001fc800078e0202 */
[----:B---3--:R-:W-:Y:S01]  /*0710*/  FADD R6, R6, R11 ;  /* 0x0000000b06067221 */ /* 0x008fe20000000000 */
[----:B------:R-:W-:Y:S01]  /*0720*/  FADD R7, R7, R28 ;  /* 0x0000001c07077221 */ /* 0x000fe20000000000 */
[----:B--2---:R-:W-:Y:S01]  /*0730*/  FADD R24, R24, R9 ;  /* 0x0000000918187221 */ /* 0x004fe20000000000 */
[----:B------:R-:W-:Y:S01]  /*0740*/  FADD R25, R25, R8 ;  /* 0x0000000819197221 */ /* 0x000fe20000000000 */
[----:B------:R-:W-:Y:S02]  /*0750*/  FSEL R9, R16, RZ, P3 ;  /* 0x000000ff10097208 */ /* 0x000fe40001800000 */
[----:B------:R-:W-:Y:S01]  /*0760*/  FSEL R8, R17, RZ, P2 ;  /* 0x000000ff11087208 */ /* 0x000fe20001000000 */
[----:B------:R-:W-:Y:S01]  /*0770*/  FADD R26, R26, R13 ;  /* 0x0000000d1a1a7221 */ /* 0x000fe20000000000 */
[----:B------:R-:W-:Y:S01]  /*0780*/  FADD R27, R27, R10 ;  /* 0x0000000a1b1b7221 */ /* 0x000fe20000000000 */
[----:B------:R-:W-:Y:S02]  /*0790*/  FADD R4, R4, R9 ;  /* 0x0000000904047221 */ /* 0x000fe40000000000 */
[----:B------:R-:W-:-:S02]  /*07a0*/  FADD R5, R5, R8 ;  /* 0x0000000805057221 */ /* 0x000fc40000000000 */
[----:B------:R-:W-:Y:S04]  /*07b0*/  STG.E.128 desc[UR4][R2.64], R24 ;  /* 0x0000001802007986 */ /* 0x000fe8000c101d04 */
[----:B------:R-:W-:Y:S01]  /*07c0*/  STG.E.128 desc[UR4][R2.64+0x800], R4 ;  /* 0x0008000402007986 */ /* 0x000fe2000c101d04 */
[----:B------:R-:W-:Y:S05]  /*07d0*/  EXIT ;  /* 0x000000000000794d */ /* 0x000fea0003800000 */
.L_x_0:
[----:B------:R-:W-:-:S00]  /*07e0*/  BRA `(.L_x_0) ;  /* 0xfffffffc00fc7947 */ /* 0x000fc0000383ffff */
[----:B------:R-:W-:-:S00]  /*07f0*/  NOP ;  /* 0x0000000000007918 */ /* 0x000fc00000000000 */
        /* <DEDUP_REMOVED lines=8> */
.L_x_1:


//--------------------- .nv.global.init           --------------------------
	.section	.nv.global.init,"aw",@progbits
.nv.global.init:
	.type		_$_str,@object
	.size		_$_str,(_$_str_$_2 - _$_str)
_$_str:
        /*0000*/ 	.byte	0x5f, 0x5f, 0x43, 0x55, 0x44, 0x41, 0x5f, 0x46, 0x54, 0x5a, 0x00
	.type		_$_str_$_2,@object
	.size		_$_str_$_2,(.L_1 - _$_str_$_2)
_$_str_$_2:
        /*000b*/ 	.byte	0x5f, 0x5f, 0x43, 0x55, 0x44, 0x41, 0x5f, 0x50, 0x52, 0x45, 0x43, 0x5f, 0x53, 0x51, 0x52, 0x54
        /*001b*/ 	.byte	0x00
.L_1:


//--------------------- .nv.constant0.triton_poi_fused__native_batch_norm_legit_no_training_add_relu_17 --------------------------
	.section	.nv.constant0.triton_poi_fused__native_batch_norm_legit_no_training_add_relu_17,"a",@progbits
	.sectionflags	@""
	.align	4
.nv.constant0.triton_poi_fused__native_batch_norm_legit_no_training_add_relu_17:
	.zero		588
